	.headerflags	@"EF_CUDA_TEXMODE_UNIFIED EF_CUDA_64BIT_ADDRESS EF_CUDA_ACCELERATORS EF_CUDA_SM90 EF_CUDA_VIRTUAL_SM(EF_CUDA_SM90)"
	.elftype	@"ET_EXEC"


//--------------------- .nv.info                  --------------------------
	.section	.nv.info,"",@"SHT_CUDA_INFO"
	.align	4


	//----- nvinfo : EIATTR_REGCOUNT
	.align		4
        /*0000*/ 	.byte	0x04, 0x2f
        /*0002*/ 	.short	(.L_1 - .L_0)
	.align		4
.L_0:
        /*0004*/ 	.word	index@(triton_poi_fused__softmax_leaky_relu_mul_sum_0)
        /*0008*/ 	.word	0x00000021


	//----- nvinfo : EIATTR_MIN_STACK_SIZE
	.align		4
.L_1:
        /*000c*/ 	.byte	0x04, 0x12
        /*000e*/ 	.short	(.L_3 - .L_2)
	.align		4
.L_2:
        /*0010*/ 	.word	index@(triton_poi_fused__softmax_leaky_relu_mul_sum_0)
        /*0014*/ 	.word	0x00000000


	//----- nvinfo : EIATTR_FRAME_SIZE
	.align		4
.L_3:
        /*0018*/ 	.byte	0x04, 0x11
        /*001a*/ 	.short	(.L_5 - .L_4)
	.align		4
.L_4:
        /*001c*/ 	.word	index@(triton_poi_fused__softmax_leaky_relu_mul_sum_0)
        /*0020*/ 	.word	0x00000000


	//----- nvinfo : EIATTR_MIN_STACK_SIZE
	.align		4
.L_5:
        /*0024*/ 	.byte	0x04, 0x12
        /*0026*/ 	.short	(.L_7 - .L_6)
	.align		4
.L_6:
        /*0028*/ 	.word	index@(triton_poi_fused__softmax_leaky_relu_mul_sum_0)
        /*002c*/ 	.word	0x00000000
.L_7:


//--------------------- .nv.info.triton_poi_fused__softmax_leaky_relu_mul_sum_0 --------------------------
	.section	.nv.info.triton_poi_fused__softmax_leaky_relu_mul_sum_0,"",@"SHT_CUDA_INFO"
	.sectionflags	@""
	.align	4


	//----- nvinfo : EIATTR_CUDA_API_VERSION
	.align		4
        /*0000*/ 	.byte	0x04, 0x37
        /*0002*/ 	.short	(.L_9 - .L_8)
.L_8:
        /*0004*/ 	.word	0x0000007c


	//----- nvinfo : EIATTR_KPARAM_INFO
	.align		4
.L_9:
        /*0008*/ 	.byte	0x04, 0x17
        /*000a*/ 	.short	(.L_11 - .L_10)
.L_10:
        /*000c*/ 	.word	0x00000000
        /*0010*/ 	.short	0x0002
        /*0012*/ 	.short	0x0010
        /*0014*/ 	.byte	0x00, 0xf0, 0x11, 0x00


	//----- nvinfo : EIATTR_KPARAM_INFO
	.align		4
.L_11:
        /*0018*/ 	.byte	0x04, 0x17
        /*001a*/ 	.short	(.L_13 - .L_12)
.L_12:
        /*001c*/ 	.word	0x00000000
        /*0020*/ 	.short	0x0001
        /*0022*/ 	.short	0x0008
        /*0024*/ 	.byte	0x00, 0xf4, 0x21, 0x00


	//----- nvinfo : EIATTR_KPARAM_INFO
	.align		4
.L_13:
        /*0028*/ 	.byte	0x04, 0x17
        /*002a*/ 	.short	(.L_15 - .L_14)
.L_14:
        /*002c*/ 	.word	0x00000000
        /*0030*/ 	.short	0x0000
        /*0032*/ 	.short	0x0000
        /*0034*/ 	.byte	0x00, 0xf4, 0x21, 0x00


	//----- nvinfo : EIATTR_SPARSE_MMA_MASK
	.align		4
.L_15:
        /*0038*/ 	.byte	0x03, 0x50
        /*003a*/ 	.short	0x0000


	//----- nvinfo : EIATTR_MAXREG_COUNT
	.align		4
        /*003c*/ 	.byte	0x03, 0x1b
        /*003e*/ 	.short	0x00ff


	//----- nvinfo : EIATTR_EXIT_INSTR_OFFSETS
	.align		4
        /*0040*/ 	.byte	0x04, 0x1c
        /*0042*/ 	.short	(.L_17 - .L_16)


	//   ....[0]....
.L_16:
        /*0044*/ 	.word	0x00000630


	//   ....[1]....
        /*0048*/ 	.word	0x00000650


	//----- nvinfo : EIATTR_REQNTID
	.align		4
.L_17:
        /*004c*/ 	.byte	0x04, 0x10
        /*004e*/ 	.short	(.L_19 - .L_18)
.L_18:
        /*0050*/ 	.word	0x00000020
        /*0054*/ 	.word	0x00000001
        /*0058*/ 	.word	0x00000001


	//----- nvinfo : EIATTR_CBANK_PARAM_SIZE
	.align		4
.L_19:
        /*005c*/ 	.byte	0x03, 0x19
        /*005e*/ 	.short	0x0014


	//----- nvinfo : EIATTR_PARAM_CBANK
	.align		4
        /*0060*/ 	.byte	0x04, 0x0a
        /*0062*/ 	.short	(.L_21 - .L_20)
	.align		4
.L_20:
        /*0064*/ 	.word	index@(.nv.constant0.triton_poi_fused__softmax_leaky_relu_mul_sum_0)
        /*0068*/ 	.short	0x0210
        /*006a*/ 	.short	0x0014


	//----- nvinfo : EIATTR_SW_WAR
	.align		4
.L_21:
        /*006c*/ 	.byte	0x04, 0x36
        /*006e*/ 	.short	(.L_23 - .L_22)
.L_22:
        /*0070*/ 	.word	0x00000008
.L_23:


//--------------------- .nv.callgraph             --------------------------
	.section	.nv.callgraph,"",@"SHT_CUDA_CALLGRAPH"
	.align	4
	.sectionentsize	8
	.align		4
        /*0000*/ 	.word	0x00000000
	.align		4
        /*0004*/ 	.word	0xffffffff
	.align		4
        /*0008*/ 	.word	0x00000000
	.align		4
        /*000c*/ 	.word	0xfffffffe
	.align		4
        /*0010*/ 	.word	0x00000000
	.align		4
        /*0014*/ 	.word	0xfffffffd
	.align		4
        /*0018*/ 	.word	0x00000000
	.align		4
        /*001c*/ 	.word	0xfffffffc


//--------------------- .text.triton_poi_fused__softmax_leaky_relu_mul_sum_0 --------------------------
	.section	.text.triton_poi_fused__softmax_leaky_relu_mul_sum_0,"ax",@progbits
	.align	128
        .global         triton_poi_fused__softmax_leaky_relu_mul_sum_0
        .type           triton_poi_fused__softmax_leaky_relu_mul_sum_0,@function
        .size           triton_poi_fused__softmax_leaky_relu_mul_sum_0,(.L_x_1 - triton_poi_fused__softmax_leaky_relu_mul_sum_0)
        .other          triton_poi_fused__softmax_leaky_relu_mul_sum_0,@"STO_CUDA_ENTRY STV_DEFAULT"
triton_poi_fused__softmax_leaky_relu_mul_sum_0:
.text.triton_poi_fused__softmax_leaky_relu_mul_sum_0:
[----:B------:R-:W0:Y:S01]  /*0000*/  LDC R1, c[0x0][0x28] ;  /* 0x00000a00ff017b82 */ /* 0x000e220000000800 */
[----:B------:R-:W1:Y:S07]  /*0010*/  S2R R30, SR_TID.X ;  /* 0x00000000001e7919 */ /* 0x000e6e0000002100 */
[----:B------:R-:W2:Y:S01]  /*0020*/  LDC.64 R2, c[0x0][0x210] ;  /* 0x00008400ff027b82 */ /* 0x000ea20000000a00 */
[----:B------:R-:W-:Y:S01]  /*0030*/  HFMA2.MMA R16, -RZ, RZ, 0, 0 ;  /* 0x00000000ff107435 */ /* 0x000fe200000001ff */
[----:B------:R-:W-:Y:S01]  /*0040*/  CS2R R18, SRZ ;  /* 0x0000000000127805 */ /* 0x000fe2000001ff00 */
[----:B------:R-:W3:Y:S01]  /*0050*/  S2R R5, SR_CTAID.X ;  /* 0x0000000000057919 */ /* 0x000ee20000002500 */
[----:B------:R-:W-:Y:S01]  /*0060*/  ULDC.64 UR4, c[0x0][0x208] ;  /* 0x0000820000047ab9 */ /* 0x000fe20000000a00 */
[----:B-1----:R-:W-:-:S04]  /*0070*/  LOP3.LUT R0, R30, 0xf, RZ, 0xc0, !PT ;  /* 0x0000000f1e007812 */ /* 0x002fc800078ec0ff */
[----:B---3--:R-:W-:Y:S02]  /*0080*/  LEA R0, R5, R0, 0x4 ;  /* 0x0000000005007211 */ /* 0x008fe400078e20ff */
[----:B------:R-:W-:Y:S02]  /*0090*/  CS2R R4, SRZ ;  /* 0x0000000000047805 */ /* 0x000fe4000001ff00 */
[C---:B------:R-:W-:Y:S02]  /*00a0*/  ISETP.GE.AND P0, PT, R0.reuse, 0x10, PT ;  /* 0x000000100000780c */ /* 0x040fe40003f06270 */
[----:B------:R-:W-:-:S04]  /*00b0*/  SHF.L.U32 R17, R0, 0x2, RZ ;  /* 0x0000000200117819 */ /* 0x000fc800000006ff */
[----:B------:R-:W-:Y:S01]  /*00c0*/  IADD3 R11, R17, 0x41, RZ ;  /* 0x00000041110b7810 */ /* 0x000fe20007ffe0ff */
[----:B--2---:R-:W-:Y:S01]  /*00d0*/  IMAD.WIDE R6, R17, 0x4, R2 ;  /* 0x0000000411067825 */ /* 0x004fe200078e0202 */
[----:B------:R-:W-:-:S03]  /*00e0*/  CS2R R20, SRZ ;  /* 0x0000000000147805 */ /* 0x000fc6000001ff00 */
[----:B------:R-:W-:Y:S02]  /*00f0*/  VIADD R9, R17, 0x40 ;  /* 0x0000004011097836 */ /* 0x000fe40000000000 */
[----:B------:R-:W2:Y:S01]  /*0100*/  @!P0 LDG.E.EL R18, desc[UR4][R6.64+0x4] ;  /* 0x0000040406128981 */ /* 0x000ea2000c2e1900 */
[----:B------:R-:W-:-:S03]  /*0110*/  IMAD.WIDE R10, R11, 0x4, R2 ;  /* 0x000000040b0a7825 */ /* 0x000fc600078e0202 */
[----:B------:R-:W3:Y:S01]  /*0120*/  @!P0 LDG.E.EL R16, desc[UR4][R6.64] ;  /* 0x0000000406108981 */ /* 0x000ee2000c2e1900 */
[----:B------:R-:W-:Y:S01]  /*0130*/  IADD3 R13, R17, 0x42, RZ ;  /* 0x00000042110d7810 */ /* 0x000fe20007ffe0ff */
[----:B------:R-:W-:Y:S02]  /*0140*/  IMAD.WIDE R8, R9, 0x4, R2 ;  /* 0x0000000409087825 */ /* 0x000fe400078e0202 */
[----:B------:R-:W4:Y:S01]  /*0150*/  @!P0 LDG.E.EL R19, desc[UR4][R6.64+0x8] ;  /* 0x0000080406138981 */ /* 0x000f22000c2e1900 */
[----:B------:R-:W-:-:S03]  /*0160*/  IADD3 R15, R17, 0x43, RZ ;  /* 0x00000043110f7810 */ /* 0x000fc60007ffe0ff */
[----:B------:R-:W5:Y:S01]  /*0170*/  @!P0 LDG.E.EL R5, desc[UR4][R10.64] ;  /* 0x000000040a058981 */ /* 0x000f62000c2e1900 */
[----:B------:R-:W-:-:S03]  /*0180*/  IMAD.WIDE R12, R13, 0x4, R2 ;  /* 0x000000040d0c7825 */ /* 0x000fc600078e0202 */
[----:B------:R1:W5:Y:S01]  /*0190*/  @!P0 LDG.E.EL R4, desc[UR4][R6.64+0xc] ;  /* 0x00000c0406048981 */ /* 0x000362000c2e1900 */
[----:B------:R-:W-:-:S03]  /*01a0*/  MOV R22, RZ ;  /* 0x000000ff00167202 */ /* 0x000fc60000000f00 */
[----:B------:R1:W5:Y:S01]  /*01b0*/  @!P0 LDG.E.EL R20, desc[UR4][R8.64] ;  /* 0x0000000408148981 */ /* 0x000362000c2e1900 */
[----:B------:R-:W-:Y:S01]  /*01c0*/  HFMA2.MMA R24, -RZ, RZ, 0, 0 ;  /* 0x00000000ff187435 */ /* 0x000fe200000001ff */
[----:B------:R-:W-:Y:S02]  /*01d0*/  VIADD R23, R17, 0x81 ;  /* 0x0000008111177836 */ /* 0x000fe40000000000 */
[----:B------:R1:W5:Y:S02]  /*01e0*/  @!P0 LDG.E.EL R21, desc[UR4][R12.64] ;  /* 0x000000040c158981 */ /* 0x000364000c2e1900 */
[--C-:B-1----:R-:W-:Y:S01]  /*01f0*/  IMAD.WIDE R6, R15, 0x4, R2.reuse ;  /* 0x000000040f067825 */ /* 0x102fe200078e0202 */
[----:B------:R-:W-:Y:S02]  /*0200*/  IADD3 R15, R17, 0x80, RZ ;  /* 0x00000080110f7810 */ /* 0x000fe40007ffe0ff */
[----:B------:R-:W-:Y:S01]  /*0210*/  IADD3 R25, R17, 0x82, RZ ;  /* 0x0000008211197810 */ /* 0x000fe20007ffe0ff */
[--C-:B------:R-:W-:Y:S01]  /*0220*/  IMAD.WIDE R10, R23, 0x4, R2.reuse ;  /* 0x00000004170a7825 */ /* 0x100fe200078e0202 */
[----:B------:R1:W5:Y:S03]  /*0230*/  @!P0 LDG.E.EL R22, desc[UR4][R6.64] ;  /* 0x0000000406168981 */ /* 0x000366000c2e1900 */
[----:B------:R-:W-:Y:S01]  /*0240*/  IMAD.MOV.U32 R23, RZ, RZ, RZ ;  /* 0x000000ffff177224 */ /* 0x000fe200078e00ff */
[----:B------:R1:W5:Y:S01]  /*0250*/  @!P0 LDG.E.EL R24, desc[UR4][R10.64] ;  /* 0x000000040a188981 */ /* 0x000362000c2e1900 */
[----:B0-----:R-:W-:Y:S01]  /*0260*/  IMAD.WIDE R8, R15, 0x4, R2 ;  /* 0x000000040f087825 */ /* 0x001fe200078e0202 */
[----:B------:R-:W-:-:S02]  /*0270*/  MOV R26, RZ ;  /* 0x000000ff001a7202 */ /* 0x000fc40000000f00 */
[----:B------:R-:W-:Y:S01]  /*0280*/  IADD3 R13, R17, 0x83, RZ ;  /* 0x00000083110d7810 */ /* 0x000fe20007ffe0ff */
[--C-:B------:R-:W-:Y:S01]  /*0290*/  IMAD.WIDE R14, R25, 0x4, R2.reuse ;  /* 0x00000004190e7825 */ /* 0x100fe200078e0202 */
[----:B------:R-:W-:Y:S01]  /*02a0*/  HFMA2.MMA R25, -RZ, RZ, 0, 0 ;  /* 0x00000000ff197435 */ /* 0x000fe200000001ff */
[----:B------:R0:W5:Y:S02]  /*02b0*/  @!P0 LDG.E.EL R23, desc[UR4][R8.64] ;  /* 0x0000000408178981 */ /* 0x000164000c2e1900 */
[----:B-1----:R-:W-:Y:S02]  /*02c0*/  IMAD.WIDE R6, R13, 0x4, R2 ;  /* 0x000000040d067825 */ /* 0x002fe400078e0202 */
[----:B------:R1:W5:Y:S01]  /*02d0*/  @!P0 LDG.E.EL R26, desc[UR4][R14.64] ;  /* 0x000000040e1a8981 */ /* 0x000362000c2e1900 */
[----:B------:R-:W-:Y:S01]  /*02e0*/  IADD3 R27, R17, 0xc1, RZ ;  /* 0x000000c1111b7810 */ /* 0x000fe20007ffe0ff */
[----:B------:R-:W-:Y:S01]  /*02f0*/  IMAD.MOV.U32 R28, RZ, RZ, RZ ;  /* 0x000000ffff1c7224 */ /* 0x000fe200078e00ff */
[----:B------:R-:W-:-:S02]  /*0300*/  IADD3 R11, R17, 0xc0, RZ ;  /* 0x000000c0110b7810 */ /* 0x000fc40007ffe0ff */
[----:B------:R-:W5:Y:S01]  /*0310*/  @!P0 LDG.E.EL R25, desc[UR4][R6.64] ;  /* 0x0000000406198981 */ /* 0x000f62000c2e1900 */
[--C-:B------:R-:W-:Y:S01]  /*0320*/  IMAD.WIDE R12, R27, 0x4, R2.reuse ;  /* 0x000000041b0c7825 */ /* 0x100fe200078e0202 */
[----:B------:R-:W-:Y:S02]  /*0330*/  MOV R27, RZ ;  /* 0x000000ff001b7202 */ /* 0x000fe40000000f00 */
[----:B------:R-:W-:Y:S01]  /*0340*/  IADD3 R29, R17, 0xc2, RZ ;  /* 0x000000c2111d7810 */ /* 0x000fe20007ffe0ff */
[--C-:B0-----:R-:W-:Y:S01]  /*0350*/  IMAD.WIDE R8, R11, 0x4, R2.reuse ;  /* 0x000000040b087825 */ /* 0x101fe200078e0202 */
[----:B------:R-:W5:Y:S01]  /*0360*/  @!P0 LDG.E.EL R28, desc[UR4][R12.64] ;  /* 0x000000040c1c8981 */ /* 0x000f62000c2e1900 */
[----:B------:R-:W-:Y:S02]  /*0370*/  IADD3 R17, R17, 0xc3, RZ ;  /* 0x000000c311117810 */ /* 0x000fe40007ffe0ff */
[----:B-1----:R-:W-:Y:S01]  /*0380*/  CS2R R14, SRZ ;  /* 0x00000000000e7805 */ /* 0x002fe2000001ff00 */
[--C-:B------:R-:W-:Y:S01]  /*0390*/  IMAD.WIDE R10, R29, 0x4, R2.reuse ;  /* 0x000000041d0a7825 */ /* 0x100fe200078e0202 */
[----:B------:R-:W5:Y:S03]  /*03a0*/  @!P0 LDG.E.EL R27, desc[UR4][R8.64] ;  /* 0x00000004081b8981 */ /* 0x000f66000c2e1900 */
[----:B------:R-:W-:Y:S01]  /*03b0*/  IMAD.WIDE R2, R17, 0x4, R2 ;  /* 0x0000000411027825 */ /* 0x000fe200078e0202 */
[----:B------:R-:W5:Y:S04]  /*03c0*/  @!P0 LDG.E.EL R14, desc[UR4][R10.64] ;  /* 0x000000040a0e8981 */ /* 0x000f68000c2e1900 */
[----:B------:R0:W5:Y:S02]  /*03d0*/  @!P0 LDG.E.EL R15, desc[UR4][R2.64] ;  /* 0x00000004020f8981 */ /* 0x000164000c2e1900 */
[----:B0-----:R-:W0:Y:S02]  /*03e0*/  LDC.64 R2, c[0x0][0x218] ;  /* 0x00008600ff027b82 */ /* 0x001e240000000a00 */
[----:B0-----:R-:W-:-:S04]  /*03f0*/  IMAD.WIDE R2, R0, 0x4, R2 ;  /* 0x0000000400027825 */ /* 0x001fc800078e0202 */
[----:B--2---:R-:W-:-:S04]  /*0400*/  FMUL R7, R18, 4 ;  /* 0x4080000012077820 */ /* 0x004fc80000400000 */
[----:B---3--:R-:W-:-:S04]  /*0410*/  FFMA R16, R16, 4, R7 ;  /* 0x4080000010107823 */ /* 0x008fc80000000007 */
[----:B----4-:R-:W-:Y:S01]  /*0420*/  FFMA R19, R19, 4, R16 ;  /* 0x4080000013137823 */ /* 0x010fe20000000010 */
[----:B-----5:R-:W-:-:S03]  /*0430*/  FMUL R5, R5, 4 ;  /* 0x4080000005057820 */ /* 0x020fc60000400000 */
[----:B------:R-:W-:Y:S01]  /*0440*/  FFMA R4, R4, 4, R19 ;  /* 0x4080000004047823 */ /* 0x000fe20000000013 */
[----:B------:R-:W-:-:S04]  /*0450*/  FFMA R20, R20, 4, R5 ;  /* 0x4080000014147823 */ /* 0x000fc80000000005 */
[----:B------:R-:W-:Y:S01]  /*0460*/  FSETP.GT.AND P0, PT, R4, RZ, PT ;  /* 0x000000ff0400720b */ /* 0x000fe20003f04000 */
[----:B------:R-:W-:-:S04]  /*0470*/  FFMA R21, R21, 4, R20 ;  /* 0x4080000015157823 */ /* 0x000fc80000000014 */
[----:B------:R-:W-:Y:S01]  /*0480*/  FFMA R21, R22, 4, R21 ;  /* 0x4080000016157823 */ /* 0x000fe20000000015 */
[----:B------:R-:W-:-:S04]  /*0490*/  FMUL R24, R24, 4 ;  /* 0x4080000018187820 */ /* 0x000fc80000400000 */
[----:B------:R-:W-:-:S03]  /*04a0*/  FSETP.GT.AND P2, PT, R21, RZ, PT ;  /* 0x000000ff1500720b */ /* 0x000fc60003f44000 */
[----:B------:R-:W-:Y:S01]  /*04b0*/  @!P0 FMUL R4, R4, 0.20000000298023223877 ;  /* 0x3e4ccccd04048820 */ /* 0x000fe20000400000 */
[----:B------:R-:W-:-:S04]  /*04c0*/  FFMA R23, R23, 4, R24 ;  /* 0x4080000017177823 */ /* 0x000fc80000000018 */
[----:B------:R-:W-:Y:S01]  /*04d0*/  FSETP.NAN.AND P1, PT, R4, R4, PT ;  /* 0x000000040400720b */ /* 0x000fe20003f28000 */
[----:B------:R-:W-:-:S04]  /*04e0*/  FFMA R26, R26, 4, R23 ;  /* 0x408000001a1a7823 */ /* 0x000fc80000000017 */
[----:B------:R-:W-:Y:S01]  /*04f0*/  @!P2 FMUL R21, R21, 0.20000000298023223877 ;  /* 0x3e4ccccd1515a820 */ /* 0x000fe20000400000 */
[----:B------:R-:W-:-:S04]  /*0500*/  FFMA R25, R25, 4, R26 ;  /* 0x4080000019197823 */ /* 0x000fc8000000001a */
[-C--:B------:R-:W-:Y:S02]  /*0510*/  FSETP.GT.AND P2, PT, R4, R21.reuse, PT ;  /* 0x000000150400720b */ /* 0x080fe40003f44000 */
[----:B------:R-:W-:Y:S01]  /*0520*/  FSETP.GT.AND P0, PT, R25, RZ, PT ;  /* 0x000000ff1900720b */ /* 0x000fe20003f04000 */
[----:B------:R-:W-:Y:S01]  /*0530*/  FMUL R28, R28, 4 ;  /* 0x408000001c1c7820 */ /* 0x000fe20000400000 */
[----:B------:R-:W-:-:S03]  /*0540*/  @!P1 FSEL R4, R4, R21, P2 ;  /* 0x0000001504049208 */ /* 0x000fc60001000000 */
[----:B------:R-:W-:Y:S01]  /*0550*/  FFMA R27, R27, 4, R28 ;  /* 0x408000001b1b7823 */ /* 0x000fe2000000001c */
[----:B------:R-:W-:-:S03]  /*0560*/  FSETP.NAN.AND P1, PT, R4, R4, PT ;  /* 0x000000040400720b */ /* 0x000fc60003f28000 */
[----:B------:R-:W-:-:S04]  /*0570*/  FFMA R14, R14, 4, R27 ;  /* 0x408000000e0e7823 */ /* 0x000fc8000000001b */
[----:B------:R-:W-:Y:S01]  /*0580*/  @!P0 FMUL R25, R25, 0.20000000298023223877 ;  /* 0x3e4ccccd19198820 */ /* 0x000fe20000400000 */
[----:B------:R-:W-:-:S04]  /*0590*/  FFMA R15, R15, 4, R14 ;  /* 0x408000000f0f7823 */ /* 0x000fc8000000000e */
[CC--:B------:R-:W-:Y:S02]  /*05a0*/  FSETP.GT.AND P0, PT, R4.reuse, R25.reuse, PT ;  /* 0x000000190400720b */ /* 0x0c0fe40003f04000 */
[----:B------:R-:W-:Y:S02]  /*05b0*/  FSETP.GT.AND P2, PT, R15, RZ, PT ;  /* 0x000000ff0f00720b */ /* 0x000fe40003f44000 */
[----:B------:R-:W-:Y:S02]  /*05c0*/  @!P1 FSEL R4, R4, R25, P0 ;  /* 0x0000001904049208 */ /* 0x000fe40000000000 */
[----:B------:R-:W-:Y:S02]  /*05d0*/  LOP3.LUT P0, RZ, R30, 0x10, RZ, 0xc0, !PT ;  /* 0x000000101eff7812 */ /* 0x000fe4000780c0ff */
[----:B------:R-:W-:Y:S02]  /*05e0*/  FSETP.NAN.AND P1, PT, R4, R4, PT ;  /* 0x000000040400720b */ /* 0x000fe40003f28000 */
[----:B------:R-:W-:-:S05]  /*05f0*/  ISETP.LT.AND P0, PT, R0, 0x10, !P0 ;  /* 0x000000100000780c */ /* 0x000fca0004701270 */
[----:B------:R-:W-:-:S05]  /*0600*/  @!P2 FMUL R15, R15, 0.20000000298023223877 ;  /* 0x3e4ccccd0f0fa820 */ /* 0x000fca0000400000 */
[----:B------:R-:W-:-:S04]  /*0610*/  FSETP.GT.AND P2, PT, R4, R15, PT ;  /* 0x0000000f0400720b */ /* 0x000fc80003f44000 */
[----:B------:R-:W-:Y:S01]  /*0620*/  @!P1 FSEL R4, R4, R15, P2 ;  /* 0x0000000f04049208 */ /* 0x000fe20001000000 */
[----:B------:R-:W-:Y:S08]  /*0630*/  @!P0 EXIT ;  /* 0x000000000000894d */ /* 0x000ff00003800000 */
[----:B------:R-:W-:Y:S01]  /*0640*/  STG.E desc[UR4][R2.64], R4 ;  /* 0x0000000402007986 */ /* 0x000fe2000c101904 */
[----:B------:R-:W-:Y:S05]  /*0650*/  EXIT ;  /* 0x000000000000794d */ /* 0x000fea0003800000 */
.L_x_0:
[----:B------:R-:W-:-:S00]  /*0660*/  BRA `(.L_x_0) ;  /* 0xfffffffc00fc7947 */ /* 0x000fc0000383ffff */
[----:B------:R-:W-:-:S00]  /*0670*/  NOP ;  /* 0x0000000000007918 */ /* 0x000fc00000000000 */
        /* <DEDUP_REMOVED lines=8> */
.L_x_1:


//--------------------- .nv.constant0.triton_poi_fused__softmax_leaky_relu_mul_sum_0 --------------------------
	.section	.nv.constant0.triton_poi_fused__softmax_leaky_relu_mul_sum_0,"a",@progbits
	.sectionflags	@""
	.align	4
.nv.constant0.triton_poi_fused__softmax_leaky_relu_mul_sum_0:
	.zero		548
